	.headerflags	@"EF_CUDA_TEXMODE_UNIFIED EF_CUDA_64BIT_ADDRESS EF_CUDA_ACCELERATORS EF_CUDA_SM90 EF_CUDA_VIRTUAL_SM(EF_CUDA_SM90)"
	.elftype	@"ET_EXEC"


//--------------------- .nv.info                  --------------------------
	.section	.nv.info,"",@"SHT_CUDA_INFO"
	.align	4


	//----- nvinfo : EIATTR_REGCOUNT
	.align		4
        /*0000*/ 	.byte	0x04, 0x2f
        /*0002*/ 	.short	(.L_3 - .L_2)
	.align		4
.L_2:
        /*0004*/ 	.word	index@(triton_poi_fused__native_batch_norm_legit_no_training_avg_pool2d_cat_relu_10)
        /*0008*/ 	.word	0x0000001a


	//----- nvinfo : EIATTR_MIN_STACK_SIZE
	.align		4
.L_3:
        /*000c*/ 	.byte	0x04, 0x12
        /*000e*/ 	.short	(.L_5 - .L_4)
	.align		4
.L_4:
        /*0010*/ 	.word	index@(triton_poi_fused__native_batch_norm_legit_no_training_avg_pool2d_cat_relu_10)
        /*0014*/ 	.word	0x00000000


	//----- nvinfo : EIATTR_FRAME_SIZE
	.align		4
.L_5:
        /*0018*/ 	.byte	0x04, 0x11
        /*001a*/ 	.short	(.L_7 - .L_6)
	.align		4
.L_6:
        /*001c*/ 	.word	index@(triton_poi_fused__native_batch_norm_legit_no_training_avg_pool2d_cat_relu_10)
        /*0020*/ 	.word	0x00000000


	//----- nvinfo : EIATTR_MIN_STACK_SIZE
	.align		4
.L_7:
        /*0024*/ 	.byte	0x04, 0x12
        /*0026*/ 	.short	(.L_9 - .L_8)
	.align		4
.L_8:
        /*0028*/ 	.word	index@(triton_poi_fused__native_batch_norm_legit_no_training_avg_pool2d_cat_relu_10)
        /*002c*/ 	.word	0x00000000
.L_9:


//--------------------- .nv.info.triton_poi_fused__native_batch_norm_legit_no_training_avg_pool2d_cat_relu_10 --------------------------
	.section	.nv.info.triton_poi_fused__native_batch_norm_legit_no_training_avg_pool2d_cat_relu_10,"",@"SHT_CUDA_INFO"
	.sectionflags	@""
	.align	4


	//----- nvinfo : EIATTR_CUDA_API_VERSION
	.align		4
        /*0000*/ 	.byte	0x04, 0x37
        /*0002*/ 	.short	(.L_11 - .L_10)
.L_10:
        /*0004*/ 	.word	0x0000007c


	//----- nvinfo : EIATTR_KPARAM_INFO
	.align		4
.L_11:
        /*0008*/ 	.byte	0x04, 0x17
        /*000a*/ 	.short	(.L_13 - .L_12)
.L_12:
        /*000c*/ 	.word	0x00000000
        /*0010*/ 	.short	0x000c
        /*0012*/ 	.short	0x0060
        /*0014*/ 	.byte	0x00, 0xf0, 0x11, 0x00


	//----- nvinfo : EIATTR_KPARAM_INFO
	.align		4
.L_13:
        /*0018*/ 	.byte	0x04, 0x17
        /*001a*/ 	.short	(.L_15 - .L_14)
.L_14:
        /*001c*/ 	.word	0x00000000
        /*0020*/ 	.short	0x000b
        /*0022*/ 	.short	0x0058
        /*0024*/ 	.byte	0x00, 0xf4, 0x21, 0x00


	//----- nvinfo : EIATTR_KPARAM_INFO
	.align		4
.L_15:
        /*0028*/ 	.byte	0x04, 0x17
        /*002a*/ 	.short	(.L_17 - .L_16)
.L_16:
        /*002c*/ 	.word	0x00000000
        /*0030*/ 	.short	0x000a
        /*0032*/ 	.short	0x0050
        /*0034*/ 	.byte	0x00, 0xf4, 0x21, 0x00


	//----- nvinfo : EIATTR_KPARAM_INFO
	.align		4
.L_17:
        /*0038*/ 	.byte	0x04, 0x17
        /*003a*/ 	.short	(.L_19 - .L_18)
.L_18:
        /*003c*/ 	.word	0x00000000
        /*0040*/ 	.short	0x0009
        /*0042*/ 	.short	0x0048
        /*0044*/ 	.byte	0x00, 0xf4, 0x21, 0x00


	//----- nvinfo : EIATTR_KPARAM_INFO
	.align		4
.L_19:
        /*0048*/ 	.byte	0x04, 0x17
        /*004a*/ 	.short	(.L_21 - .L_20)
.L_20:
        /*004c*/ 	.word	0x00000000
        /*0050*/ 	.short	0x0008
        /*0052*/ 	.short	0x0040
        /*0054*/ 	.byte	0x00, 0xf4, 0x21, 0x00


	//----- nvinfo : EIATTR_KPARAM_INFO
	.align		4
.L_21:
        /*0058*/ 	.byte	0x04, 0x17
        /*005a*/ 	.short	(.L_23 - .L_22)
.L_22:
        /*005c*/ 	.word	0x00000000
        /*0060*/ 	.short	0x0007
        /*0062*/ 	.short	0x0038
        /*0064*/ 	.byte	0x00, 0xf4, 0x21, 0x00


	//----- nvinfo : EIATTR_KPARAM_INFO
	.align		4
.L_23:
        /*0068*/ 	.byte	0x04, 0x17
        /*006a*/ 	.short	(.L_25 - .L_24)
.L_24:
        /*006c*/ 	.word	0x00000000
        /*0070*/ 	.short	0x0006
        /*0072*/ 	.short	0x0030
        /*0074*/ 	.byte	0x00, 0xf4, 0x21, 0x00


	//----- nvinfo : EIATTR_KPARAM_INFO
	.align		4
.L_25:
        /*0078*/ 	.byte	0x04, 0x17
        /*007a*/ 	.short	(.L_27 - .L_26)
.L_26:
        /*007c*/ 	.word	0x00000000
        /*0080*/ 	.short	0x0005
        /*0082*/ 	.short	0x0028
        /*0084*/ 	.byte	0x00, 0xf4, 0x21, 0x00


	//----- nvinfo : EIATTR_KPARAM_INFO
	.align		4
.L_27:
        /*0088*/ 	.byte	0x04, 0x17
        /*008a*/ 	.short	(.L_29 - .L_28)
.L_28:
        /*008c*/ 	.word	0x00000000
        /*0090*/ 	.short	0x0004
        /*0092*/ 	.short	0x0020
        /*0094*/ 	.byte	0x00, 0xf4, 0x21, 0x00


	//----- nvinfo : EIATTR_KPARAM_INFO
	.align		4
.L_29:
        /*0098*/ 	.byte	0x04, 0x17
        /*009a*/ 	.short	(.L_31 - .L_30)
.L_30:
        /*009c*/ 	.word	0x00000000
        /*00a0*/ 	.short	0x0003
        /*00a2*/ 	.short	0x0018
        /*00a4*/ 	.byte	0x00, 0xf4, 0x21, 0x00


	//----- nvinfo : EIATTR_KPARAM_INFO
	.align		4
.L_31:
        /*00a8*/ 	.byte	0x04, 0x17
        /*00aa*/ 	.short	(.L_33 - .L_32)
.L_32:
        /*00ac*/ 	.word	0x00000000
        /*00b0*/ 	.short	0x0002
        /*00b2*/ 	.short	0x0010
        /*00b4*/ 	.byte	0x00, 0xf4, 0x21, 0x00


	//----- nvinfo : EIATTR_KPARAM_INFO
	.align		4
.L_33:
        /*00b8*/ 	.byte	0x04, 0x17
        /*00ba*/ 	.short	(.L_35 - .L_34)
.L_34:
        /*00bc*/ 	.word	0x00000000
        /*00c0*/ 	.short	0x0001
        /*00c2*/ 	.short	0x0008
        /*00c4*/ 	.byte	0x00, 0xf4, 0x21, 0x00


	//----- nvinfo : EIATTR_KPARAM_INFO
	.align		4
.L_35:
        /*00c8*/ 	.byte	0x04, 0x17
        /*00ca*/ 	.short	(.L_37 - .L_36)
.L_36:
        /*00cc*/ 	.word	0x00000000
        /*00d0*/ 	.short	0x0000
        /*00d2*/ 	.short	0x0000
        /*00d4*/ 	.byte	0x00, 0xf4, 0x21, 0x00


	//----- nvinfo : EIATTR_SPARSE_MMA_MASK
	.align		4
.L_37:
        /*00d8*/ 	.byte	0x03, 0x50
        /*00da*/ 	.short	0x0000


	//----- nvinfo : EIATTR_MAXREG_COUNT
	.align		4
        /*00dc*/ 	.byte	0x03, 0x1b
        /*00de*/ 	.short	0x00ff


	//----- nvinfo : EIATTR_EXIT_INSTR_OFFSETS
	.align		4
        /*00e0*/ 	.byte	0x04, 0x1c
        /*00e2*/ 	.short	(.L_39 - .L_38)


	//   ....[0]....
.L_38:
        /*00e4*/ 	.word	0x000005d0


	//----- nvinfo : EIATTR_REQNTID
	.align		4
.L_39:
        /*00e8*/ 	.byte	0x04, 0x10
        /*00ea*/ 	.short	(.L_41 - .L_40)
.L_40:
        /*00ec*/ 	.word	0x00000080
        /*00f0*/ 	.word	0x00000001
        /*00f4*/ 	.word	0x00000001


	//----- nvinfo : EIATTR_CBANK_PARAM_SIZE
	.align		4
.L_41:
        /*00f8*/ 	.byte	0x03, 0x19
        /*00fa*/ 	.short	0x0064


	//----- nvinfo : EIATTR_PARAM_CBANK
	.align		4
        /*00fc*/ 	.byte	0x04, 0x0a
        /*00fe*/ 	.short	(.L_43 - .L_42)
	.align		4
.L_42:
        /*0100*/ 	.word	index@(.nv.constant0.triton_poi_fused__native_batch_norm_legit_no_training_avg_pool2d_cat_relu_10)
        /*0104*/ 	.short	0x0210
        /*0106*/ 	.short	0x0064


	//----- nvinfo : EIATTR_SW_WAR
	.align		4
.L_43:
        /*0108*/ 	.byte	0x04, 0x36
        /*010a*/ 	.short	(.L_45 - .L_44)
.L_44:
        /*010c*/ 	.word	0x00000008
.L_45:


//--------------------- .nv.callgraph             --------------------------
	.section	.nv.callgraph,"",@"SHT_CUDA_CALLGRAPH"
	.align	4
	.sectionentsize	8
	.align		4
        /*0000*/ 	.word	0x00000000
	.align		4
        /*0004*/ 	.word	0xffffffff
	.align		4
        /*0008*/ 	.word	0x00000000
	.align		4
        /*000c*/ 	.word	0xfffffffe
	.align		4
        /*0010*/ 	.word	0x00000000
	.align		4
        /*0014*/ 	.word	0xfffffffd
	.align		4
        /*0018*/ 	.word	0x00000000
	.align		4
        /*001c*/ 	.word	0xfffffffc


//--------------------- .nv.constant4             --------------------------
	.section	.nv.constant4,"a",@progbits
	.align	8
	.align		8
.nv.constant4:
        /*0000*/ 	.dword	_$_str
	.align		8
        /*0008*/ 	.dword	_$_str_$_2


//--------------------- .text.triton_poi_fused__native_batch_norm_legit_no_training_avg_pool2d_cat_relu_10 --------------------------
	.section	.text.triton_poi_fused__native_batch_norm_legit_no_training_avg_pool2d_cat_relu_10,"ax",@progbits
	.align	128
        .global         triton_poi_fused__native_batch_norm_legit_no_training_avg_pool2d_cat_relu_10
        .type           triton_poi_fused__native_batch_norm_legit_no_training_avg_pool2d_cat_relu_10,@function
        .size           triton_poi_fused__native_batch_norm_legit_no_training_avg_pool2d_cat_relu_10,(.L_x_1 - triton_poi_fused__native_batch_norm_legit_no_training_avg_pool2d_cat_relu_10)
        .other          triton_poi_fused__native_batch_norm_legit_no_training_avg_pool2d_cat_relu_10,@"STO_CUDA_ENTRY STV_DEFAULT"
triton_poi_fused__native_batch_norm_legit_no_training_avg_pool2d_cat_relu_10:
.text.triton_poi_fused__native_batch_norm_legit_no_training_avg_pool2d_cat_relu_10:
[----:B------:R-:W-:Y:S01]  /*0000*/  LDC R1, c[0x0][0x28] ;  /* 0x00000a00ff017b82 */ /* 0x000fe20000000800 */
[----:B------:R-:W1:Y:S07]  /*0010*/  S2R R0, SR_TID.X ;  /* 0x0000000000007919 */ /* 0x000e6e0000002100 */
[----:B------:R-:W2:Y:S01]  /*0020*/  LDC.64 R4, c[0x0][0x220] ;  /* 0x00008800ff047b82 */ /* 0x000ea20000000a00 */
[----:B------:R-:W-:Y:S01]  /*0030*/  ULDC.64 UR4, c[0x0][0x208] ;  /* 0x0000820000047ab9 */ /* 0x000fe20000000a00 */
[----:B------:R-:W3:Y:S06]  /*0040*/  S2R R3, SR_CTAID.X ;  /* 0x0000000000037919 */ /* 0x000eec0000002500 */
[----:B------:R-:W4:Y:S08]  /*0050*/  LDC.64 R8, c[0x0][0x210] ;  /* 0x00008400ff087b82 */ /* 0x000f300000000a00 */
[----:B------:R-:W5:Y:S01]  /*0060*/  LDC.64 R6, c[0x0][0x218] ;  /* 0x00008600ff067b82 */ /* 0x000f620000000a00 */
[----:B-1----:R-:W-:-:S02]  /*0070*/  LOP3.LUT R0, R0, 0x7f, RZ, 0xc0, !PT ;  /* 0x0000007f00007812 */ /* 0x002fc400078ec0ff */
[----:B---3--:R-:W-:Y:S02]  /*0080*/  SHF.R.S32.HI R2, RZ, 0x18, R3 ;  /* 0x00000018ff027819 */ /* 0x008fe40000011403 */
[----:B------:R-:W-:Y:S02]  /*0090*/  LEA R0, R3, R0, 0x7 ;  /* 0x0000000003007211 */ /* 0x000fe400078e38ff */
[----:B------:R-:W-:-:S04]  /*00a0*/  SGXT R3, R2, 0x1 ;  /* 0x000000010203781a */ /* 0x000fc80000000200 */
[----:B------:R-:W-:-:S04]  /*00b0*/  LEA.HI R3, R3, R0, RZ, 0x6 ;  /* 0x0000000003037211 */ /* 0x000fc800078f30ff */
[----:B------:R-:W-:-:S04]  /*00c0*/  SHF.R.S32.HI R3, RZ, 0x6, R3 ;  /* 0x00000006ff037819 */ /* 0x000fc80000011403 */
[----:B------:R-:W-:-:S04]  /*00d0*/  LEA.HI R2, R3, R3, RZ, 0x7 ;  /* 0x0000000303027211 */ /* 0x000fc800078f38ff */
[----:B------:R-:W-:-:S04]  /*00e0*/  LOP3.LUT R2, R2, 0xffffff80, RZ, 0xc0, !PT ;  /* 0xffffff8002027812 */ /* 0x000fc800078ec0ff */
[----:B------:R-:W-:-:S05]  /*00f0*/  IADD3 R2, R3, -R2, RZ ;  /* 0x8000000203027210 */ /* 0x000fca0007ffe0ff */
[----:B--2---:R-:W-:-:S06]  /*0100*/  IMAD.WIDE R4, R2, 0x4, R4 ;  /* 0x0000000402047825 */ /* 0x004fcc00078e0204 */
[----:B------:R-:W2:Y:S01]  /*0110*/  LDG.E.EL R4, desc[UR4][R4.64] ;  /* 0x0000000404047981 */ /* 0x000ea2000c2e1900 */
[----:B------:R-:W-:-:S04]  /*0120*/  SHF.R.S32.HI R3, RZ, 0x1f, R0 ;  /* 0x0000001fff037819 */ /* 0x000fc80000011400 */
[----:B------:R-:W-:-:S04]  /*0130*/  LEA.HI R10, R3, R0, RZ, 0x3 ;  /* 0x00000000030a7211 */ /* 0x000fc800078f18ff */
[C---:B------:R-:W-:Y:S02]  /*0140*/  LOP3.LUT R11, R10.reuse, 0x7ffffff8, RZ, 0xc0, !PT ;  /* 0x7ffffff80a0b7812 */ /* 0x040fe400078ec0ff */
[----:B------:R-:W-:-:S03]  /*0150*/  SHF.L.U32 R10, R10, 0x2, RZ ;  /* 0x000000020a0a7819 */ /* 0x000fc600000006ff */
[----:B------:R-:W-:Y:S01]  /*0160*/  IMAD.IADD R11, R0, 0x1, -R11 ;  /* 0x00000001000b7824 */ /* 0x000fe200078e0a0b */
[----:B------:R-:W-:-:S04]  /*0170*/  LOP3.LUT R10, R10, 0xffffffe0, RZ, 0xc0, !PT ;  /* 0xffffffe00a0a7812 */ /* 0x000fc800078ec0ff */
[----:B------:R-:W-:-:S04]  /*0180*/  LEA R11, R11, R10, 0x1 ;  /* 0x0000000a0b0b7211 */ /* 0x000fc800078e08ff */
[----:B------:R-:W-:Y:S01]  /*0190*/  IADD3 R19, R11, 0x10, RZ ;  /* 0x000000100b137810 */ /* 0x000fe20007ffe0ff */
[C---:B------:R-:W-:Y:S02]  /*01a0*/  VIADD R21, R11.reuse, 0x11 ;  /* 0x000000110b157836 */ /* 0x040fe40000000000 */
[--C-:B----4-:R-:W-:Y:S02]  /*01b0*/  IMAD.WIDE R14, R11, 0x4, R8.reuse ;  /* 0x000000040b0e7825 */ /* 0x110fe400078e0208 */
[----:B------:R-:W1:Y:S02]  /*01c0*/  LDC.64 R10, c[0x0][0x228] ;  /* 0x00008a00ff0a7b82 */ /* 0x000e640000000a00 */
[--C-:B------:R-:W-:Y:S01]  /*01d0*/  IMAD.WIDE R18, R19, 0x4, R8.reuse ;  /* 0x0000000413127825 */ /* 0x100fe200078e0208 */
[----:B------:R-:W3:Y:S03]  /*01e0*/  LDG.E.EL R5, desc[UR4][R14.64] ;  /* 0x000000040e057981 */ /* 0x000ee6000c2e1900 */
[----:B------:R-:W-:Y:S01]  /*01f0*/  IMAD.WIDE R20, R21, 0x4, R8 ;  /* 0x0000000415147825 */ /* 0x000fe200078e0208 */
[----:B------:R4:W3:Y:S01]  /*0200*/  LDG.E.EL R12, desc[UR4][R14.64+0x4] ;  /* 0x000004040e0c7981 */ /* 0x0008e2000c2e1900 */
[----:B------:R-:W1:Y:S02]  /*0210*/  LDC.64 R8, c[0x0][0x230] ;  /* 0x00008c00ff087b82 */ /* 0x000e640000000a00 */
[C---:B-----5:R-:W-:Y:S01]  /*0220*/  IMAD.WIDE R6, R2.reuse, 0x4, R6 ;  /* 0x0000000402067825 */ /* 0x060fe200078e0206 */
[----:B------:R-:W5:Y:S04]  /*0230*/  LDG.E.EL R13, desc[UR4][R18.64] ;  /* 0x00000004120d7981 */ /* 0x000f68000c2e1900 */
[----:B------:R-:W5:Y:S01]  /*0240*/  LDG.E.EL R20, desc[UR4][R20.64] ;  /* 0x0000000414147981 */ /* 0x000f62000c2e1900 */
[----:B----4-:R-:W4:Y:S03]  /*0250*/  LDC.64 R14, c[0x0][0x238] ;  /* 0x00008e00ff0e7b82 */ /* 0x010f260000000a00 */
[----:B------:R1:W5:Y:S02]  /*0260*/  LDG.E.EL R6, desc[UR4][R6.64] ;  /* 0x0000000406067981 */ /* 0x000364000c2e1900 */
[----:B-1----:R-:W-:-:S05]  /*0270*/  IMAD.WIDE R10, R2, 0x4, R10 ;  /* 0x00000004020a7825 */ /* 0x002fca00078e020a */
[----:B------:R1:W5:Y:S01]  /*0280*/  LDG.E.EL R16, desc[UR4][R10.64] ;  /* 0x000000040a107981 */ /* 0x000362000c2e1900 */
[----:B0-----:R-:W-:-:S05]  /*0290*/  IMAD.WIDE R8, R2, 0x4, R8 ;  /* 0x0000000402087825 */ /* 0x001fca00078e0208 */
[----:B------:R0:W5:Y:S01]  /*02a0*/  LDG.E.EL R17, desc[UR4][R8.64] ;  /* 0x0000000408117981 */ /* 0x000162000c2e1900 */
[----:B------:R-:W-:Y:S01]  /*02b0*/  HFMA2.MMA R7, -RZ, RZ, 1.625, 0 ;  /* 0x3e800000ff077435 */ /* 0x000fe200000001ff */
[----:B------:R-:W-:Y:S01]  /*02c0*/  LEA.HI R19, R3, R0, RZ, 0xd ;  /* 0x0000000003137211 */ /* 0x000fe200078f68ff */
[----:B-1----:R-:W1:Y:S08]  /*02d0*/  LDC.64 R10, c[0x0][0x248] ;  /* 0x00009200ff0a7b82 */ /* 0x002e700000000a00 */
[----:B0-----:R-:W0:Y:S01]  /*02e0*/  LDC.64 R8, c[0x0][0x258] ;  /* 0x00009600ff087b82 */ /* 0x001e220000000a00 */
[----:B----4-:R-:W-:-:S04]  /*02f0*/  IMAD.WIDE R14, R0, 0x4, R14 ;  /* 0x00000004000e7825 */ /* 0x010fc800078e020e */
[----:B--2---:R-:W-:-:S04]  /*0300*/  FADD R4, R4, 9.9999997473787516356e-06 ;  /* 0x3727c5ac04047421 */ /* 0x004fc80000000000 */
[----:B------:R-:W2:Y:S02]  /*0310*/  MUFU.SQRT R2, R4 ;  /* 0x0000000400027308 */ /* 0x000ea40000002000 */
[C---:B--2---:R-:W-:Y:S02]  /*0320*/  FSETP.GT.AND P0, PT, R2.reuse, 8.50705917302346158658e+37, PT ;  /* 0x7e8000000200780b */ /* 0x044fe40003f04000 */
[----:B------:R-:W-:-:S11]  /*0330*/  FSETP.GEU.AND P1, PT, R2, 1.175494350822287508e-38, PT ;  /* 0x008000000200780b */ /* 0x000fd60003f2e000 */
[----:B------:R-:W-:-:S04]  /*0340*/  @P0 FMUL R2, R2, 0.25 ;  /* 0x3e80000002020820 */ /* 0x000fc80000400000 */
[----:B------:R-:W-:Y:S01]  /*0350*/  @!P1 FMUL R2, R2, 16777216 ;  /* 0x4b80000002029820 */ /* 0x000fe20000400000 */
[----:B---3--:R-:W-:-:S05]  /*0360*/  FADD R12, R5, R12 ;  /* 0x0000000c050c7221 */ /* 0x008fca0000000000 */
[----:B------:R-:W2:Y:S01]  /*0370*/  MUFU.RCP R2, R2 ;  /* 0x0000000200027308 */ /* 0x000ea20000001000 */
[----:B------:R-:W-:Y:S01]  /*0380*/  FSEL R7, R7, 1, P0 ;  /* 0x3f80000007077808 */ /* 0x000fe20000000000 */
[----:B-----5:R-:W-:Y:S01]  /*0390*/  FADD R13, R13, R12 ;  /* 0x0000000c0d0d7221 */ /* 0x020fe20000000000 */
[----:B------:R-:W-:-:S03]  /*03a0*/  LOP3.LUT R5, R6, 0x80000000, RZ, 0x3c, !PT ;  /* 0x8000000006057812 */ /* 0x000fc600078e3cff */
[----:B------:R-:W-:Y:S01]  /*03b0*/  FADD R18, R20, R13 ;  /* 0x0000000d14127221 */ /* 0x000fe20000000000 */
[----:B------:R-:W-:Y:S01]  /*03c0*/  @!P1 FMUL R7, R7, 16777216 ;  /* 0x4b80000007079820 */ /* 0x000fe20000400000 */
[----:B------:R-:W3:Y:S02]  /*03d0*/  LDC.64 R12, c[0x0][0x240] ;  /* 0x00009000ff0c7b82 */ /* 0x000ee40000000a00 */
[----:B------:R-:W-:Y:S01]  /*03e0*/  FFMA R5, R18, 0.25, R5 ;  /* 0x3e80000012057823 */ /* 0x000fe20000000005 */
[----:B--2---:R-:W-:-:S05]  /*03f0*/  FMUL R4, R2, R7 ;  /* 0x0000000702047220 */ /* 0x004fca0000400000 */
[----:B------:R-:W2:Y:S01]  /*0400*/  LDC.64 R2, c[0x0][0x250] ;  /* 0x00009400ff027b82 */ /* 0x000ea20000000a00 */
[----:B------:R-:W-:Y:S01]  /*0410*/  FMUL R21, R5, R4 ;  /* 0x0000000405157220 */ /* 0x000fe20000400000 */
[----:B------:R-:W-:Y:S02]  /*0420*/  LOP3.LUT R5, R19, 0xffffe000, RZ, 0xc0, !PT ;  /* 0xffffe00013057812 */ /* 0x000fe400078ec0ff */
[----:B------:R-:W-:Y:S02]  /*0430*/  SHF.R.S32.HI R19, RZ, 0xd, R19 ;  /* 0x0000000dff137819 */ /* 0x000fe40000011413 */
[----:B------:R-:W-:Y:S02]  /*0440*/  IADD3 R20, R0, -R5, RZ ;  /* 0x8000000500147210 */ /* 0x000fe40007ffe0ff */
[----:B------:R-:W4:Y:S01]  /*0450*/  LDC.64 R6, c[0x0][0x260] ;  /* 0x00009800ff067b82 */ /* 0x000f220000000a00 */
[----:B------:R-:W-:Y:S02]  /*0460*/  FFMA R22, R16, R21, R17 ;  /* 0x0000001510167223 */ /* 0x000fe40000000011 */
[----:B------:R-:W-:-:S05]  /*0470*/  IMAD R20, R19, 0x6000, R20 ;  /* 0x0000600013147824 */ /* 0x000fca00078e0214 */
[----:B------:R-:W5:Y:S01]  /*0480*/  LDC.64 R4, c[0x0][0x268] ;  /* 0x00009a00ff047b82 */ /* 0x000f620000000a00 */
[----:B------:R-:W-:Y:S02]  /*0490*/  IMAD R21, R19, 0x800, R20 ;  /* 0x0000080013157824 */ /* 0x000fe400078e0214 */
[----:B---3--:R-:W-:-:S03]  /*04a0*/  IMAD.WIDE R16, R0, 0x4, R12 ;  /* 0x0000000400107825 */ /* 0x008fc600078e020c */
[C---:B------:R-:W-:Y:S02]  /*04b0*/  LEA R0, R19.reuse, R21, 0xb ;  /* 0x0000001513007211 */ /* 0x040fe400078e58ff */
[----:B------:R-:W-:Y:S02]  /*04c0*/  FSETP.GEU.AND P0, PT, R22, RZ, PT ;  /* 0x000000ff1600720b */ /* 0x000fe40003f0e000 */
[C---:B------:R-:W-:Y:S01]  /*04d0*/  LEA R12, R19.reuse, R0, 0xb ;  /* 0x00000000130c7211 */ /* 0x040fe200078e58ff */
[----:B------:R-:W-:Y:S01]  /*04e0*/  FMUL R13, R18, 0.25 ;  /* 0x3e800000120d7820 */ /* 0x000fe20000400000 */
[----:B------:R-:W-:Y:S01]  /*04f0*/  FSEL R23, R22, RZ, P0 ;  /* 0x000000ff16177208 */ /* 0x000fe20000000000 */
[----:B-1----:R-:W-:Y:S01]  /*0500*/  IMAD.WIDE R10, R20, 0x4, R10 ;  /* 0x00000004140a7825 */ /* 0x002fe200078e020a */
[----:B------:R-:W-:-:S03]  /*0510*/  LEA R19, R19, R12, 0xb ;  /* 0x0000000c13137211 */ /* 0x000fc600078e58ff */
[----:B--2---:R-:W-:Y:S01]  /*0520*/  IMAD.WIDE R2, R21, 0x4, R2 ;  /* 0x0000000415027825 */ /* 0x004fe200078e0202 */
[----:B------:R-:W-:Y:S03]  /*0530*/  STG.E desc[UR4][R14.64], R13 ;  /* 0x0000000d0e007986 */ /* 0x000fe6000c101904 */
[----:B0-----:R-:W-:Y:S01]  /*0540*/  IMAD.WIDE R8, R0, 0x4, R8 ;  /* 0x0000000400087825 */ /* 0x001fe200078e0208 */
[----:B------:R-:W-:Y:S03]  /*0550*/  STG.E desc[UR4][R16.64], R23 ;  /* 0x0000001710007986 */ /* 0x000fe6000c101904 */
[----:B----4-:R-:W-:Y:S01]  /*0560*/  IMAD.WIDE R6, R12, 0x4, R6 ;  /* 0x000000040c067825 */ /* 0x010fe200078e0206 */
[----:B------:R-:W-:Y:S03]  /*0570*/  STG.E desc[UR4][R10.64], R13 ;  /* 0x0000000d0a007986 */ /* 0x000fe6000c101904 */
[----:B-----5:R-:W-:Y:S01]  /*0580*/  IMAD.WIDE R4, R19, 0x4, R4 ;  /* 0x0000000413047825 */ /* 0x020fe200078e0204 */
[----:B------:R-:W-:Y:S04]  /*0590*/  STG.E desc[UR4][R2.64], R13 ;  /* 0x0000000d02007986 */ /* 0x000fe8000c101904 */
[----:B------:R-:W-:Y:S04]  /*05a0*/  STG.E desc[UR4][R8.64], R13 ;  /* 0x0000000d08007986 */ /* 0x000fe8000c101904 */
[----:B------:R-:W-:Y:S04]  /*05b0*/  STG.E desc[UR4][R6.64], R13 ;  /* 0x0000000d06007986 */ /* 0x000fe8000c101904 */
[----:B------:R-:W-:Y:S01]  /*05c0*/  STG.E desc[UR4][R4.64], R13 ;  /* 0x0000000d04007986 */ /* 0x000fe2000c101904 */
[----:B------:R-:W-:Y:S05]  /*05d0*/  EXIT ;  /* 0x000000000000794d */ /* 0x000fea0003800000 */
.L_x_0:
[----:B------:R-:W-:-:S00]  /*05e0*/  BRA `(.L_x_0) ;  /* 0xfffffffc00fc7947 */ /* 0x000fc0000383ffff */
[----:B------:R-:W-:-:S00]  /*05f0*/  NOP ;  /* 0x0000000000007918 */ /* 0x000fc00000000000 */
        /* <DEDUP_REMOVED lines=8> */
.L_x_1:


//--------------------- .nv.global.init           --------------------------
	.section	.nv.global.init,"aw",@progbits
.nv.global.init:
	.type		_$_str,@object
	.size		_$_str,(_$_str_$_2 - _$_str)
_$_str:
        /*0000*/ 	.byte	0x5f, 0x5f, 0x43, 0x55, 0x44, 0x41, 0x5f, 0x46, 0x54, 0x5a, 0x00
	.type		_$_str_$_2,@object
	.size		_$_str_$_2,(.L_1 - _$_str_$_2)
_$_str_$_2:
        /*000b*/ 	.byte	0x5f, 0x5f, 0x43, 0x55, 0x44, 0x41, 0x5f, 0x50, 0x52, 0x45, 0x43, 0x5f, 0x53, 0x51, 0x52, 0x54
        /*001b*/ 	.byte	0x00
.L_1:


//--------------------- .nv.constant0.triton_poi_fused__native_batch_norm_legit_no_training_avg_pool2d_cat_relu_10 --------------------------
	.section	.nv.constant0.triton_poi_fused__native_batch_norm_legit_no_training_avg_pool2d_cat_relu_10,"a",@progbits
	.sectionflags	@""
	.align	4
.nv.constant0.triton_poi_fused__native_batch_norm_legit_no_training_avg_pool2d_cat_relu_10:
	.zero		628
